//
// Generated by NVIDIA NVVM Compiler
//
// Compiler Build ID: CL-36424714
// Cuda compilation tools, release 13.0, V13.0.88
// Based on NVVM 20.0.0
//

.version 9.0
.target sm_100
.address_size 64

	// .globl	_Z10gpuPrinteri
.extern .func  (.param .b32 func_retval0) vprintf
(
	.param .b64 vprintf_param_0,
	.param .b64 vprintf_param_1
)
;
.global .align 1 .b8 $str[20] = {71, 80, 85, 32, 80, 114, 105, 110, 116, 115, 32, 73, 100, 120, 58, 32, 37, 100, 10};

.visible .entry _Z10gpuPrinteri(
	.param .u32 _Z10gpuPrinteri_param_0
)
{
	.local .align 8 .b8 	__local_depot0[8];
	.reg .b64 	%SP;
	.reg .b64 	%SPL;
	.reg .pred 	%p<10>;
	.reg .b32 	%r<124>;
	.reg .b64 	%rd<15>;

	mov.u64 	%SPL, __local_depot0;
	cvta.local.u64 	%SP, %SPL;
	ld.param.u32 	%r24, [_Z10gpuPrinteri_param_0];
	add.u64 	%rd2, %SP, 0;
	add.u64 	%rd1, %SPL, 0;
	mov.u32 	%r1, %tid.x;
	mov.u32 	%r25, %ctaid.x;
	mov.u32 	%r26, %ntid.x;
	mul.lo.s32 	%r2, %r25, %r26;
	add.s32 	%r119, %r2, %r1;
	setp.ge.s32 	%p1, %r119, %r24;
	@%p1 bra 	$L__BB0_13;
	add.s32 	%r27, %r119, 2;
	max.s32 	%r28, %r24, %r27;
	not.b32 	%r29, %r2;
	add.s32 	%r30, %r28, %r29;
	sub.s32 	%r31, %r30, %r1;
	shr.u32 	%r32, %r31, 1;
	add.s32 	%r4, %r32, 1;
	and.b32  	%r5, %r4, 15;
	setp.lt.u32 	%p2, %r31, 30;
	@%p2 bra 	$L__BB0_4;
	and.b32  	%r33, %r4, -16;
	neg.s32 	%r117, %r33;
	mov.u64 	%rd3, $str;
$L__BB0_3:
	.pragma "nounroll";
	st.local.u32 	[%rd1], %r119;
	cvta.global.u64 	%rd4, %rd3;
	{ // callseq 0, 0
	.param .b64 param0;
	st.param.b64 	[param0], %rd4;
	.param .b64 param1;
	st.param.b64 	[param1], %rd2;
	.param .b32 retval0;
	call.uni (retval0), 
	vprintf, 
	(
	param0, 
	param1
	);
	ld.param.b32 	%r34, [retval0];
	} // callseq 0
	add.s32 	%r36, %r119, 2;
	st.local.u32 	[%rd1], %r36;
	{ // callseq 1, 0
	.param .b64 param0;
	st.param.b64 	[param0], %rd4;
	.param .b64 param1;
	st.param.b64 	[param1], %rd2;
	.param .b32 retval0;
	call.uni (retval0), 
	vprintf, 
	(
	param0, 
	param1
	);
	ld.param.b32 	%r37, [retval0];
	} // callseq 1
	add.s32 	%r39, %r119, 4;
	st.local.u32 	[%rd1], %r39;
	{ // callseq 2, 0
	.param .b64 param0;
	st.param.b64 	[param0], %rd4;
	.param .b64 param1;
	st.param.b64 	[param1], %rd2;
	.param .b32 retval0;
	call.uni (retval0), 
	vprintf, 
	(
	param0, 
	param1
	);
	ld.param.b32 	%r40, [retval0];
	} // callseq 2
	add.s32 	%r42, %r119, 6;
	st.local.u32 	[%rd1], %r42;
	{ // callseq 3, 0
	.param .b64 param0;
	st.param.b64 	[param0], %rd4;
	.param .b64 param1;
	st.param.b64 	[param1], %rd2;
	.param .b32 retval0;
	call.uni (retval0), 
	vprintf, 
	(
	param0, 
	param1
	);
	ld.param.b32 	%r43, [retval0];
	} // callseq 3
	add.s32 	%r45, %r119, 8;
	st.local.u32 	[%rd1], %r45;
	{ // callseq 4, 0
	.param .b64 param0;
	st.param.b64 	[param0], %rd4;
	.param .b64 param1;
	st.param.b64 	[param1], %rd2;
	.param .b32 retval0;
	call.uni (retval0), 
	vprintf, 
	(
	param0, 
	param1
	);
	ld.param.b32 	%r46, [retval0];
	} // callseq 4
	add.s32 	%r48, %r119, 10;
	st.local.u32 	[%rd1], %r48;
	{ // callseq 5, 0
	.param .b64 param0;
	st.param.b64 	[param0], %rd4;
	.param .b64 param1;
	st.param.b64 	[param1], %rd2;
	.param .b32 retval0;
	call.uni (retval0), 
	vprintf, 
	(
	param0, 
	param1
	);
	ld.param.b32 	%r49, [retval0];
	} // callseq 5
	add.s32 	%r51, %r119, 12;
	st.local.u32 	[%rd1], %r51;
	{ // callseq 6, 0
	.param .b64 param0;
	st.param.b64 	[param0], %rd4;
	.param .b64 param1;
	st.param.b64 	[param1], %rd2;
	.param .b32 retval0;
	call.uni (retval0), 
	vprintf, 
	(
	param0, 
	param1
	);
	ld.param.b32 	%r52, [retval0];
	} // callseq 6
	add.s32 	%r54, %r119, 14;
	st.local.u32 	[%rd1], %r54;
	{ // callseq 7, 0
	.param .b64 param0;
	st.param.b64 	[param0], %rd4;
	.param .b64 param1;
	st.param.b64 	[param1], %rd2;
	.param .b32 retval0;
	call.uni (retval0), 
	vprintf, 
	(
	param0, 
	param1
	);
	ld.param.b32 	%r55, [retval0];
	} // callseq 7
	add.s32 	%r57, %r119, 16;
	st.local.u32 	[%rd1], %r57;
	{ // callseq 8, 0
	.param .b64 param0;
	st.param.b64 	[param0], %rd4;
	.param .b64 param1;
	st.param.b64 	[param1], %rd2;
	.param .b32 retval0;
	call.uni (retval0), 
	vprintf, 
	(
	param0, 
	param1
	);
	ld.param.b32 	%r58, [retval0];
	} // callseq 8
	add.s32 	%r60, %r119, 18;
	st.local.u32 	[%rd1], %r60;
	{ // callseq 9, 0
	.param .b64 param0;
	st.param.b64 	[param0], %rd4;
	.param .b64 param1;
	st.param.b64 	[param1], %rd2;
	.param .b32 retval0;
	call.uni (retval0), 
	vprintf, 
	(
	param0, 
	param1
	);
	ld.param.b32 	%r61, [retval0];
	} // callseq 9
	add.s32 	%r63, %r119, 20;
	st.local.u32 	[%rd1], %r63;
	{ // callseq 10, 0
	.param .b64 param0;
	st.param.b64 	[param0], %rd4;
	.param .b64 param1;
	st.param.b64 	[param1], %rd2;
	.param .b32 retval0;
	call.uni (retval0), 
	vprintf, 
	(
	param0, 
	param1
	);
	ld.param.b32 	%r64, [retval0];
	} // callseq 10
	add.s32 	%r66, %r119, 22;
	st.local.u32 	[%rd1], %r66;
	{ // callseq 11, 0
	.param .b64 param0;
	st.param.b64 	[param0], %rd4;
	.param .b64 param1;
	st.param.b64 	[param1], %rd2;
	.param .b32 retval0;
	call.uni (retval0), 
	vprintf, 
	(
	param0, 
	param1
	);
	ld.param.b32 	%r67, [retval0];
	} // callseq 11
	add.s32 	%r69, %r119, 24;
	st.local.u32 	[%rd1], %r69;
	{ // callseq 12, 0
	.param .b64 param0;
	st.param.b64 	[param0], %rd4;
	.param .b64 param1;
	st.param.b64 	[param1], %rd2;
	.param .b32 retval0;
	call.uni (retval0), 
	vprintf, 
	(
	param0, 
	param1
	);
	ld.param.b32 	%r70, [retval0];
	} // callseq 12
	add.s32 	%r72, %r119, 26;
	st.local.u32 	[%rd1], %r72;
	{ // callseq 13, 0
	.param .b64 param0;
	st.param.b64 	[param0], %rd4;
	.param .b64 param1;
	st.param.b64 	[param1], %rd2;
	.param .b32 retval0;
	call.uni (retval0), 
	vprintf, 
	(
	param0, 
	param1
	);
	ld.param.b32 	%r73, [retval0];
	} // callseq 13
	add.s32 	%r75, %r119, 28;
	st.local.u32 	[%rd1], %r75;
	{ // callseq 14, 0
	.param .b64 param0;
	st.param.b64 	[param0], %rd4;
	.param .b64 param1;
	st.param.b64 	[param1], %rd2;
	.param .b32 retval0;
	call.uni (retval0), 
	vprintf, 
	(
	param0, 
	param1
	);
	ld.param.b32 	%r76, [retval0];
	} // callseq 14
	add.s32 	%r78, %r119, 30;
	st.local.u32 	[%rd1], %r78;
	{ // callseq 15, 0
	.param .b64 param0;
	st.param.b64 	[param0], %rd4;
	.param .b64 param1;
	st.param.b64 	[param1], %rd2;
	.param .b32 retval0;
	call.uni (retval0), 
	vprintf, 
	(
	param0, 
	param1
	);
	ld.param.b32 	%r79, [retval0];
	} // callseq 15
	add.s32 	%r119, %r119, 32;
	add.s32 	%r117, %r117, 16;
	setp.ne.s32 	%p3, %r117, 0;
	@%p3 bra 	$L__BB0_3;
$L__BB0_4:
	setp.eq.s32 	%p4, %r5, 0;
	@%p4 bra 	$L__BB0_13;
	and.b32  	%r13, %r4, 7;
	setp.lt.u32 	%p5, %r5, 8;
	@%p5 bra 	$L__BB0_7;
	st.local.u32 	[%rd1], %r119;
	mov.u64 	%rd6, $str;
	cvta.global.u64 	%rd7, %rd6;
	{ // callseq 16, 0
	.param .b64 param0;
	st.param.b64 	[param0], %rd7;
	.param .b64 param1;
	st.param.b64 	[param1], %rd2;
	.param .b32 retval0;
	call.uni (retval0), 
	vprintf, 
	(
	param0, 
	param1
	);
	ld.param.b32 	%r81, [retval0];
	} // callseq 16
	add.s32 	%r83, %r119, 2;
	st.local.u32 	[%rd1], %r83;
	{ // callseq 17, 0
	.param .b64 param0;
	st.param.b64 	[param0], %rd7;
	.param .b64 param1;
	st.param.b64 	[param1], %rd2;
	.param .b32 retval0;
	call.uni (retval0), 
	vprintf, 
	(
	param0, 
	param1
	);
	ld.param.b32 	%r84, [retval0];
	} // callseq 17
	add.s32 	%r86, %r119, 4;
	st.local.u32 	[%rd1], %r86;
	{ // callseq 18, 0
	.param .b64 param0;
	st.param.b64 	[param0], %rd7;
	.param .b64 param1;
	st.param.b64 	[param1], %rd2;
	.param .b32 retval0;
	call.uni (retval0), 
	vprintf, 
	(
	param0, 
	param1
	);
	ld.param.b32 	%r87, [retval0];
	} // callseq 18
	add.s32 	%r89, %r119, 6;
	st.local.u32 	[%rd1], %r89;
	{ // callseq 19, 0
	.param .b64 param0;
	st.param.b64 	[param0], %rd7;
	.param .b64 param1;
	st.param.b64 	[param1], %rd2;
	.param .b32 retval0;
	call.uni (retval0), 
	vprintf, 
	(
	param0, 
	param1
	);
	ld.param.b32 	%r90, [retval0];
	} // callseq 19
	add.s32 	%r92, %r119, 8;
	st.local.u32 	[%rd1], %r92;
	{ // callseq 20, 0
	.param .b64 param0;
	st.param.b64 	[param0], %rd7;
	.param .b64 param1;
	st.param.b64 	[param1], %rd2;
	.param .b32 retval0;
	call.uni (retval0), 
	vprintf, 
	(
	param0, 
	param1
	);
	ld.param.b32 	%r93, [retval0];
	} // callseq 20
	add.s32 	%r95, %r119, 10;
	st.local.u32 	[%rd1], %r95;
	{ // callseq 21, 0
	.param .b64 param0;
	st.param.b64 	[param0], %rd7;
	.param .b64 param1;
	st.param.b64 	[param1], %rd2;
	.param .b32 retval0;
	call.uni (retval0), 
	vprintf, 
	(
	param0, 
	param1
	);
	ld.param.b32 	%r96, [retval0];
	} // callseq 21
	add.s32 	%r98, %r119, 12;
	st.local.u32 	[%rd1], %r98;
	{ // callseq 22, 0
	.param .b64 param0;
	st.param.b64 	[param0], %rd7;
	.param .b64 param1;
	st.param.b64 	[param1], %rd2;
	.param .b32 retval0;
	call.uni (retval0), 
	vprintf, 
	(
	param0, 
	param1
	);
	ld.param.b32 	%r99, [retval0];
	} // callseq 22
	add.s32 	%r101, %r119, 14;
	st.local.u32 	[%rd1], %r101;
	{ // callseq 23, 0
	.param .b64 param0;
	st.param.b64 	[param0], %rd7;
	.param .b64 param1;
	st.param.b64 	[param1], %rd2;
	.param .b32 retval0;
	call.uni (retval0), 
	vprintf, 
	(
	param0, 
	param1
	);
	ld.param.b32 	%r102, [retval0];
	} // callseq 23
	add.s32 	%r119, %r119, 16;
$L__BB0_7:
	setp.eq.s32 	%p6, %r13, 0;
	@%p6 bra 	$L__BB0_13;
	and.b32  	%r16, %r4, 3;
	setp.lt.u32 	%p7, %r13, 4;
	@%p7 bra 	$L__BB0_10;
	st.local.u32 	[%rd1], %r119;
	mov.u64 	%rd9, $str;
	cvta.global.u64 	%rd10, %rd9;
	{ // callseq 24, 0
	.param .b64 param0;
	st.param.b64 	[param0], %rd10;
	.param .b64 param1;
	st.param.b64 	[param1], %rd2;
	.param .b32 retval0;
	call.uni (retval0), 
	vprintf, 
	(
	param0, 
	param1
	);
	ld.param.b32 	%r104, [retval0];
	} // callseq 24
	add.s32 	%r106, %r119, 2;
	st.local.u32 	[%rd1], %r106;
	{ // callseq 25, 0
	.param .b64 param0;
	st.param.b64 	[param0], %rd10;
	.param .b64 param1;
	st.param.b64 	[param1], %rd2;
	.param .b32 retval0;
	call.uni (retval0), 
	vprintf, 
	(
	param0, 
	param1
	);
	ld.param.b32 	%r107, [retval0];
	} // callseq 25
	add.s32 	%r109, %r119, 4;
	st.local.u32 	[%rd1], %r109;
	{ // callseq 26, 0
	.param .b64 param0;
	st.param.b64 	[param0], %rd10;
	.param .b64 param1;
	st.param.b64 	[param1], %rd2;
	.param .b32 retval0;
	call.uni (retval0), 
	vprintf, 
	(
	param0, 
	param1
	);
	ld.param.b32 	%r110, [retval0];
	} // callseq 26
	add.s32 	%r112, %r119, 6;
	st.local.u32 	[%rd1], %r112;
	{ // callseq 27, 0
	.param .b64 param0;
	st.param.b64 	[param0], %rd10;
	.param .b64 param1;
	st.param.b64 	[param1], %rd2;
	.param .b32 retval0;
	call.uni (retval0), 
	vprintf, 
	(
	param0, 
	param1
	);
	ld.param.b32 	%r113, [retval0];
	} // callseq 27
	add.s32 	%r119, %r119, 8;
$L__BB0_10:
	setp.eq.s32 	%p8, %r16, 0;
	@%p8 bra 	$L__BB0_13;
	neg.s32 	%r122, %r16;
	mov.u64 	%rd12, $str;
$L__BB0_12:
	.pragma "nounroll";
	st.local.u32 	[%rd1], %r119;
	cvta.global.u64 	%rd13, %rd12;
	{ // callseq 28, 0
	.param .b64 param0;
	st.param.b64 	[param0], %rd13;
	.param .b64 param1;
	st.param.b64 	[param1], %rd2;
	.param .b32 retval0;
	call.uni (retval0), 
	vprintf, 
	(
	param0, 
	param1
	);
	ld.param.b32 	%r115, [retval0];
	} // callseq 28
	add.s32 	%r119, %r119, 2;
	add.s32 	%r122, %r122, 1;
	setp.ne.s32 	%p9, %r122, 0;
	@%p9 bra 	$L__BB0_12;
$L__BB0_13:
	ret;

}


// ===== COMPILED SASS (sm_100) =====

	.target	sm_100

	.elftype	@"ET_EXEC"


//--------------------- .note.nv.tkinfo           --------------------------
	.section	.note.nv.tkinfo,"",@"SHT_NOTE"
	.sectionflags	@"SHF_NOTE_NV_TKINFO"
	.tkinfo
        /*0018*/ 	.word	0x00000002
        /*0030*/ 	.string	""
        /*0030*/ 	.string	"ptxas"
        /*0030*/ 	.string	"Cuda compilation tools, release 13.0, V13.0.88"
        /*0030*/ 	.string	"Build cuda_13.0.r13.0/compiler.36424714_0"
        /*0030*/ 	.string	"-arch sm_100 -m 64 "



//--------------------- .note.nv.cuinfo           --------------------------
	.section	.note.nv.cuinfo,"",@"SHT_NOTE"
	.sectionflags	@"SHF_NOTE_NV_CUINFO"
        /*0018*/ 	.short	0x0002
        /*001a*/ 	.short	0x0064
        /*001c*/ 	.short	0x0082
	.zero		2


//--------------------- .nv.info                  --------------------------
	.section	.nv.info,"",@"SHT_CUDA_INFO"
	.align	4


	//----- nvinfo : EIATTR_REGCOUNT
	.align		4
        /*0000*/ 	.byte	0x04, 0x2f
        /*0002*/ 	.short	(.L_2 - .L_1)
	.align		4
.L_1:
        /*0004*/ 	.word	index@(_Z10gpuPrinteri)
        /*0008*/ 	.word	0x0000001b


	//----- nvinfo : EIATTR_FRAME_SIZE
	.align		4
.L_2:
        /*000c*/ 	.byte	0x04, 0x11
        /*000e*/ 	.short	(.L_4 - .L_3)
	.align		4
.L_3:
        /*0010*/ 	.word	index@(_Z10gpuPrinteri)
        /*0014*/ 	.word	0x00000008


	//----- nvinfo : EIATTR_MIN_STACK_SIZE
	.align		4
.L_4:
        /*0018*/ 	.byte	0x04, 0x12
        /*001a*/ 	.short	(.L_6 - .L_5)
	.align		4
.L_5:
        /*001c*/ 	.word	index@(_Z10gpuPrinteri)
        /*0020*/ 	.word	0x00000008
.L_6:


//--------------------- .nv.compat                --------------------------
	.section	.nv.compat,"",@"SHT_CUDA_COMPAT_INFO"
	.align	4
        /*0000*/ 	.byte	0x02, 0x09, 0x00, 0x00, 0x02, 0x02, 0x01, 0x00, 0x02, 0x05, 0x05, 0x00, 0x03, 0x07, 0x01, 0x01
        /*0010*/ 	.byte	0x02, 0x03, 0x00, 0x00, 0x02, 0x06, 0x01, 0x00, 0x04, 0x0b, 0x08, 0x00, 0x09, 0x00, 0x00, 0x00
        /*0020*/ 	.byte	0x00, 0x00, 0x00, 0x00


//--------------------- .nv.info._Z10gpuPrinteri  --------------------------
	.section	.nv.info._Z10gpuPrinteri,"",@"SHT_CUDA_INFO"
	.sectionflags	@""
	.align	4


	//----- nvinfo : EIATTR_CUDA_API_VERSION
	.align		4
        /*0000*/ 	.byte	0x04, 0x37
        /*0002*/ 	.short	(.L_8 - .L_7)
.L_7:
        /*0004*/ 	.word	0x00000082


	//----- nvinfo : EIATTR_KPARAM_INFO
	.align		4
.L_8:
        /*0008*/ 	.byte	0x04, 0x17
        /*000a*/ 	.short	(.L_10 - .L_9)
.L_9:
        /*000c*/ 	.word	0x00000000
        /*0010*/ 	.short	0x0000
        /*0012*/ 	.short	0x0000
        /*0014*/ 	.byte	0x00, 0xf0, 0x11, 0x00


	//----- nvinfo : EIATTR_SPARSE_MMA_MASK
	.align		4
.L_10:
        /*0018*/ 	.byte	0x03, 0x50
        /*001a*/ 	.short	0x0000


	//----- nvinfo : EIATTR_MAXREG_COUNT
	.align		4
        /*001c*/ 	.byte	0x03, 0x1b
        /*001e*/ 	.short	0x00ff


	//----- nvinfo : EIATTR_EXTERNS
	.align		4
        /*0020*/ 	.byte	0x04, 0x0f
        /*0022*/ 	.short	(.L_12 - .L_11)


	//   ....[0]....
	.align		4
.L_11:
        /*0024*/ 	.word	index@(vprintf)


	//----- nvinfo : EIATTR_MERCURY_ISA_VERSION
	.align		4
.L_12:
        /*0028*/ 	.byte	0x03, 0x5f
        /*002a*/ 	.short	0x0101


	//----- nvinfo : EIATTR_VRC_CTA_INIT_COUNT
	.align		4
        /*002c*/ 	.byte	0x02, 0x4a
	.zero		1
	.zero		1


	//----- nvinfo : EIATTR_SYSCALL_OFFSETS
	.align		4
        /*0030*/ 	.byte	0x04, 0x46
        /*0032*/ 	.short	(.L_14 - .L_13)


	//   ....[0]....
.L_13:
        /*0034*/ 	.word	0x00000240


	//   ....[1]....
        /*0038*/ 	.word	0x000002e0


	//   ....[2]....
        /*003c*/ 	.word	0x00000380


	//   ....[3]....
        /*0040*/ 	.word	0x00000420


	//   ....[4]....
        /*0044*/ 	.word	0x000004c0


	//   ....[5]....
        /*0048*/ 	.word	0x00000560


	//   ....[6]....
        /*004c*/ 	.word	0x00000600


	//   ....[7]....
        /*0050*/ 	.word	0x000006a0


	//   ....[8]....
        /*0054*/ 	.word	0x00000740


	//   ....[9]....
        /*0058*/ 	.word	0x000007e0


	//   ....[10]....
        /*005c*/ 	.word	0x00000880


	//   ....[11]....
        /*0060*/ 	.word	0x00000920


	//   ....[12]....
        /*0064*/ 	.word	0x000009c0


	//   ....[13]....
        /*0068*/ 	.word	0x00000a60


	//   ....[14]....
        /*006c*/ 	.word	0x00000b00


	//   ....[15]....
        /*0070*/ 	.word	0x00000ba0


	//   ....[16]....
        /*0074*/ 	.word	0x00000ce0


	//   ....[17]....
        /*0078*/ 	.word	0x00000d80


	//   ....[18]....
        /*007c*/ 	.word	0x00000e20


	//   ....[19]....
        /*0080*/ 	.word	0x00000ec0


	//   ....[20]....
        /*0084*/ 	.word	0x00000f60


	//   ....[21]....
        /*0088*/ 	.word	0x00001000


	//   ....[22]....
        /*008c*/ 	.word	0x000010a0


	//   ....[23]....
        /*0090*/ 	.word	0x00001140


	//   ....[24]....
        /*0094*/ 	.word	0x00001260


	//   ....[25]....
        /*0098*/ 	.word	0x00001300


	//   ....[26]....
        /*009c*/ 	.word	0x000013a0


	//   ....[27]....
        /*00a0*/ 	.word	0x00001440


	//   ....[28]....
        /*00a4*/ 	.word	0x00001560


	//----- nvinfo : EIATTR_EXIT_INSTR_OFFSETS
	.align		4
.L_14:
        /*00a8*/ 	.byte	0x04, 0x1c
        /*00aa*/ 	.short	(.L_16 - .L_15)


	//   ....[0]....
.L_15:
        /*00ac*/ 	.word	0x000000d0


	//   ....[1]....
        /*00b0*/ 	.word	0x00000c00


	//   ....[2]....
        /*00b4*/ 	.word	0x00001180


	//   ....[3]....
        /*00b8*/ 	.word	0x00001480


	//   ....[4]....
        /*00bc*/ 	.word	0x000015a0


	//----- nvinfo : EIATTR_CRS_STACK_SIZE
	.align		4
.L_16:
        /*00c0*/ 	.byte	0x04, 0x1e
        /*00c2*/ 	.short	(.L_18 - .L_17)
.L_17:
        /*00c4*/ 	.word	0x00000000


	//----- nvinfo : EIATTR_CBANK_PARAM_SIZE
	.align		4
.L_18:
        /*00c8*/ 	.byte	0x03, 0x19
        /*00ca*/ 	.short	0x0004


	//----- nvinfo : EIATTR_PARAM_CBANK
	.align		4
        /*00cc*/ 	.byte	0x04, 0x0a
        /*00ce*/ 	.short	(.L_20 - .L_19)
	.align		4
.L_19:
        /*00d0*/ 	.word	index@(.nv.constant0._Z10gpuPrinteri)
        /*00d4*/ 	.short	0x0380
        /*00d6*/ 	.short	0x0004


	//----- nvinfo : EIATTR_SW_WAR
	.align		4
.L_20:
        /*00d8*/ 	.byte	0x04, 0x36
        /*00da*/ 	.short	(.L_22 - .L_21)
.L_21:
        /*00dc*/ 	.word	0x00000008
.L_22:


//--------------------- .nv.callgraph             --------------------------
	.section	.nv.callgraph,"",@"SHT_CUDA_CALLGRAPH"
	.align	4
	.sectionentsize	8
	.align		4
        /*0000*/ 	.word	0x00000000
	.align		4
        /*0004*/ 	.word	0xffffffff
	.align		4
        /*0008*/ 	.word	index@(_Z10gpuPrinteri)
	.align		4
        /*000c*/ 	.word	index@(vprintf)
	.align		4
        /*0010*/ 	.word	0x00000000
	.align		4
        /*0014*/ 	.word	0xfffffffe
	.align		4
        /*0018*/ 	.word	0x00000000
	.align		4
        /*001c*/ 	.word	0xfffffffd
	.align		4
        /*0020*/ 	.word	0x00000000
	.align		4
        /*0024*/ 	.word	0xfffffffc


//--------------------- .nv.constant4             --------------------------
	.section	.nv.constant4,"a",@progbits
	.align	8
	.align		8
.nv.constant4:
        /*0000*/ 	.dword	vprintf
	.align		8
        /*0008*/ 	.dword	$str


//--------------------- .text._Z10gpuPrinteri     --------------------------
	.section	.text._Z10gpuPrinteri,"ax",@progbits
	.align	128
        .global         _Z10gpuPrinteri
        .type           _Z10gpuPrinteri,@function
        .size           _Z10gpuPrinteri,(.L_x_38 - _Z10gpuPrinteri)
        .other          _Z10gpuPrinteri,@"STO_CUDA_ENTRY STV_DEFAULT"
_Z10gpuPrinteri:
.text._Z10gpuPrinteri:
[----:B------:R-:W0:Y:S01]  /*0000*/  LDC R1, c[0x0][0x37c] ;  /* 0x0000df00ff017b82 */ /* 0x000e220000000800 */
[----:B------:R-:W1:Y:S07]  /*0010*/  S2R R3, SR_TID.X ;  /* 0x0000000000037919 */ /* 0x000e6e0000002100 */
[----:B------:R-:W2:Y:S01]  /*0020*/  S2UR UR4, SR_CTAID.X ;  /* 0x00000000000479c3 */ /* 0x000ea20000002500 */
[----:B------:R-:W3:Y:S01]  /*0030*/  LDCU UR7, c[0x0][0x2fc] ;  /* 0x00005f80ff0777ac */ /* 0x000ee20008000800 */
[----:B0-----:R-:W-:Y:S01]  /*0040*/  VIADD R1, R1, 0xfffffff8 ;  /* 0xfffffff801017836 */ /* 0x001fe20000000000 */
[----:B------:R-:W2:Y:S05]  /*0050*/  LDCU UR5, c[0x0][0x360] ;  /* 0x00006c00ff0577ac */ /* 0x000eaa0008000800 */
[----:B------:R-:W0:Y:S01]  /*0060*/  LDC R5, c[0x0][0x380] ;  /* 0x0000e000ff057b82 */ /* 0x000e220000000800 */
[----:B------:R-:W4:Y:S01]  /*0070*/  LDCU UR6, c[0x0][0x2f8] ;  /* 0x00005f00ff0677ac */ /* 0x000f220008000800 */
[----:B--2---:R-:W-:Y:S01]  /*0080*/  UIMAD UR4, UR4, UR5, URZ ;  /* 0x00000005040472a4 */ /* 0x004fe2000f8e02ff */
[----:B----4-:R-:W-:-:S05]  /*0090*/  IADD3 R22, P1, PT, R1, UR6, RZ ;  /* 0x0000000601167c10 */ /* 0x010fca000ff3e0ff */
[----:B-1----:R-:W-:Y:S02]  /*00a0*/  VIADD R18, R3, UR4 ;  /* 0x0000000403127c36 */ /* 0x002fe40008000000 */
[----:B---3--:R-:W-:-:S03]  /*00b0*/  IMAD.X R19, RZ, RZ, UR7, P1 ;  /* 0x00000007ff137e24 */ /* 0x008fc600088e06ff */
[----:B0-----:R-:W-:-:S13]  /*00c0*/  ISETP.GE.AND P0, PT, R18, R5, PT ;  /* 0x000000051200720c */ /* 0x001fda0003f06270 */
[----:B------:R-:W-:Y:S05]  /*00d0*/  @P0 EXIT ;  /* 0x000000000000094d */ /* 0x000fea0003800000 */
[----:B------:R-:W-:Y:S01]  /*00e0*/  ULOP3.LUT UR4, URZ, UR4, URZ, 0x33, !UPT ;  /* 0x00000004ff047292 */ /* 0x000fe2000f8e33ff */
[----:B------:R-:W-:Y:S01]  /*00f0*/  VIADDMNMX R0, R18, 0x2, R5, !PT ;  /* 0x0000000212007846 */ /* 0x000fe20007800105 */
[----:B------:R-:W-:Y:S04]  /*0100*/  BSSY.RECONVERGENT B6, `(.L_x_0) ;  /* 0x00000ae000067945 */ /* 0x000fe80003800200 */
[----:B------:R-:W-:-:S04]  /*0110*/  IADD3 R0, PT, PT, -R3, UR4, R0 ;  /* 0x0000000403007c10 */ /* 0x000fc8000fffe100 */
[C---:B------:R-:W-:Y:S02]  /*0120*/  ISETP.GE.U32.AND P0, PT, R0.reuse, 0x1e, PT ;  /* 0x0000001e0000780c */ /* 0x040fe40003f06070 */
[----:B------:R-:W-:-:S04]  /*0130*/  LEA.HI R24, R0, 0x1, RZ, 0x1f ;  /* 0x0000000100187811 */ /* 0x000fc800078ff8ff */
[----:B------:R-:W-:-:S07]  /*0140*/  LOP3.LUT R23, R24, 0xf, RZ, 0xc0, !PT ;  /* 0x0000000f18177812 */ /* 0x000fce00078ec0ff */
[----:B------:R-:W-:Y:S05]  /*0150*/  @!P0 BRA `(.L_x_1) ;  /* 0x0000000800a08947 */ /* 0x000fea0003800000 */
[----:B------:R-:W-:-:S04]  /*0160*/  LOP3.LUT R17, R24, 0xfffffff0, RZ, 0xc0, !PT ;  /* 0xfffffff018117812 */ /* 0x000fc800078ec0ff */
[----:B------:R-:W-:-:S07]  /*0170*/  IADD3 R17, PT, PT, -R17, RZ, RZ ;  /* 0x000000ff11117210 */ /* 0x000fce0007ffe1ff */
.L_x_18:
[----:B------:R-:W-:Y:S01]  /*0180*/  MOV R16, 0x0 ;  /* 0x0000000000107802 */ /* 0x000fe20000000f00 */
[----:B------:R0:W-:Y:S01]  /*0190*/  STL [R1], R18 ;  /* 0x0000001201007387 */ /* 0x0001e20000100800 */
[----:B------:R-:W1:Y:S01]  /*01a0*/  LDCU.64 UR4, c[0x4][0x8] ;  /* 0x01000100ff0477ac */ /* 0x000e620008000a00 */
[----:B------:R-:W-:Y:S01]  /*01b0*/  VIADD R17, R17, 0x10 ;  /* 0x0000001011117836 */ /* 0x000fe20000000000 */
[----:B------:R0:W2:Y:S01]  /*01c0*/  LDC.64 R2, c[0x4][R16] ;  /* 0x0100000010027b82 */ /* 0x0000a20000000a00 */
[----:B------:R-:W-:Y:S02]  /*01d0*/  IMAD.MOV.U32 R6, RZ, RZ, R22 ;  /* 0x000000ffff067224 */ /* 0x000fe400078e0016 */
[----:B------:R-:W-:Y:S01]  /*01e0*/  IMAD.MOV.U32 R7, RZ, RZ, R19 ;  /* 0x000000ffff077224 */ /* 0x000fe200078e0013 */
[----:B------:R-:W-:-:S04]  /*01f0*/  ISETP.NE.AND P0, PT, R17, RZ, PT ;  /* 0x000000ff1100720c */ /* 0x000fc80003f05270 */
[----:B------:R-:W-:Y:S01]  /*0200*/  P2R R0, PR, RZ, 0x1 ;  /* 0x00000001ff007803 */ /* 0x000fe20000000000 */
[----:B-1----:R-:W-:Y:S01]  /*0210*/  IMAD.U32 R4, RZ, RZ, UR4 ;  /* 0x00000004ff047e24 */ /* 0x002fe2000f8e00ff */
[----:B0-----:R-:W-:-:S07]  /*0220*/  MOV R5, UR5 ;  /* 0x0000000500057c02 */ /* 0x001fce0008000f00 */
[----:B------:R-:W-:-:S07]  /*0230*/  LEPC R20, `(.L_x_2) ;  /* 0x000000001014794e */ /* 0x000fce0000000000 */
[----:B--2---:R-:W-:Y:S05]  /*0240*/  CALL.ABS.NOINC R2 ;  /* 0x0000000002007343 */ /* 0x004fea0003c00000 */
.L_x_2:
[----:B------:R-:W-:Y:S01]  /*0250*/  IADD3 R0, PT, PT, R18, 0x2, RZ ;  /* 0x0000000212007810 */ /* 0x000fe20007ffe0ff */
[----:B------:R0:W1:Y:S01]  /*0260*/  LDC.64 R2, c[0x4][R16] ;  /* 0x0100000010027b82 */ /* 0x0000620000000a00 */
[----:B------:R-:W2:Y:S01]  /*0270*/  LDCU.64 UR4, c[0x4][0x8] ;  /* 0x01000100ff0477ac */ /* 0x000ea20008000a00 */
[----:B------:R-:W-:Y:S01]  /*0280*/  MOV R6, R22 ;  /* 0x0000001600067202 */ /* 0x000fe20000000f00 */
[----:B------:R-:W-:Y:S01]  /*0290*/  IMAD.MOV.U32 R7, RZ, RZ, R19 ;  /* 0x000000ffff077224 */ /* 0x000fe200078e0013 */
[----:B------:R0:W-:Y:S01]  /*02a0*/  STL [R1], R0 ;  /* 0x0000000001007387 */ /* 0x0001e20000100800 */
[----:B--2---:R-:W-:Y:S02]  /*02b0*/  IMAD.U32 R4, RZ, RZ, UR4 ;  /* 0x00000004ff047e24 */ /* 0x004fe4000f8e00ff */
[----:B0-----:R-:W-:-:S07]  /*02c0*/  IMAD.U32 R5, RZ, RZ, UR5 ;  /* 0x00000005ff057e24 */ /* 0x001fce000f8e00ff */
[----:B------:R-:W-:-:S07]  /*02d0*/  LEPC R20, `(.L_x_3) ;  /* 0x000000001014794e */ /* 0x000fce0000000000 */
[----:B-1----:R-:W-:Y:S05]  /*02e0*/  CALL.ABS.NOINC R2 ;  /* 0x0000000002007343 */ /* 0x002fea0003c00000 */
.L_x_3:
[----:B------:R-:W-:Y:S01]  /*02f0*/  VIADD R0, R18, 0x4 ;  /* 0x0000000412007836 */ /* 0x000fe20000000000 */
[----:B------:R0:W1:Y:S01]  /*0300*/  LDC.64 R2, c[0x4][R16] ;  /* 0x0100000010027b82 */ /* 0x0000620000000a00 */
[----:B------:R-:W2:Y:S01]  /*0310*/  LDCU.64 UR4, c[0x4][0x8] ;  /* 0x01000100ff0477ac */ /* 0x000ea20008000a00 */
[----:B------:R-:W-:Y:S01]  /*0320*/  IMAD.MOV.U32 R6, RZ, RZ, R22 ;  /* 0x000000ffff067224 */ /* 0x000fe200078e0016 */
[----:B------:R-:W-:Y:S01]  /*0330*/  MOV R7, R19 ;  /* 0x0000001300077202 */ /* 0x000fe20000000f00 */
[----:B------:R0:W-:Y:S01]  /*0340*/  STL [R1], R0 ;  /* 0x0000000001007387 */ /* 0x0001e20000100800 */
[----:B--2---:R-:W-:Y:S01]  /*0350*/  MOV R4, UR4 ;  /* 0x0000000400047c02 */ /* 0x004fe20008000f00 */
[----:B0-----:R-:W-:-:S07]  /*0360*/  IMAD.U32 R5, RZ, RZ, UR5 ;  /* 0x00000005ff057e24 */ /* 0x001fce000f8e00ff */
[----:B------:R-:W-:-:S07]  /*0370*/  LEPC R20, `(.L_x_4) ;  /* 0x000000001014794e */ /* 0x000fce0000000000 */
[----:B-1----:R-:W-:Y:S05]  /*0380*/  CALL.ABS.NOINC R2 ;  /* 0x0000000002007343 */ /* 0x002fea0003c00000 */
.L_x_4:
[----:B------:R-:W-:Y:S01]  /*0390*/  VIADD R0, R18, 0x6 ;  /* 0x0000000612007836 */ /* 0x000fe20000000000 */
[----:B------:R0:W1:Y:S01]  /*03a0*/  LDC.64 R2, c[0x4][R16] ;  /* 0x0100000010027b82 */ /* 0x0000620000000a00 */
[----:B------:R-:W2:Y:S01]  /*03b0*/  LDCU.64 UR4, c[0x4][0x8] ;  /* 0x01000100ff0477ac */ /* 0x000ea20008000a00 */
[----:B------:R-:W-:Y:S02]  /*03c0*/  IMAD.MOV.U32 R6, RZ, RZ, R22 ;  /* 0x000000ffff067224 */ /* 0x000fe400078e0016 */
[----:B------:R0:W-:Y:S01]  /*03d0*/  STL [R1], R0 ;  /* 0x0000000001007387 */ /* 0x0001e20000100800 */
[----:B------:R-:W-:Y:S02]  /*03e0*/  IMAD.MOV.U32 R7, RZ, RZ, R19 ;  /* 0x000000ffff077224 */ /* 0x000fe400078e0013 */
[----:B--2---:R-:W-:Y:S01]  /*03f0*/  IMAD.U32 R4, RZ, RZ, UR4 ;  /* 0x00000004ff047e24 */ /* 0x004fe2000f8e00ff */
[----:B0-----:R-:W-:-:S07]  /*0400*/  MOV R5, UR5 ;  /* 0x0000000500057c02 */ /* 0x001fce0008000f00 */
[----:B------:R-:W-:-:S07]  /*0410*/  LEPC R20, `(.L_x_5) ;  /* 0x000000001014794e */ /* 0x000fce0000000000 */
[----:B-1----:R-:W-:Y:S05]  /*0420*/  CALL.ABS.NOINC R2 ;  /* 0x0000000002007343 */ /* 0x002fea0003c00000 */
.L_x_5:
        /* <DEDUP_REMOVED lines=10> */
.L_x_6:
        /* <DEDUP_REMOVED lines=10> */
.L_x_7:
        /* <DEDUP_REMOVED lines=10> */
.L_x_8:
        /* <DEDUP_REMOVED lines=10> */
.L_x_9:
        /* <DEDUP_REMOVED lines=10> */
.L_x_10:
        /* <DEDUP_REMOVED lines=10> */
.L_x_11:
        /* <DEDUP_REMOVED lines=10> */
.L_x_12:
        /* <DEDUP_REMOVED lines=10> */
.L_x_13:
        /* <DEDUP_REMOVED lines=10> */
.L_x_14:
        /* <DEDUP_REMOVED lines=10> */
.L_x_15:
        /* <DEDUP_REMOVED lines=10> */
.L_x_16:
        /* <DEDUP_REMOVED lines=10> */
.L_x_17:
[----:B------:R-:W-:Y:S02]  /*0bb0*/  ISETP.NE.AND P6, PT, R17, RZ, PT ;  /* 0x000000ff1100720c */ /* 0x000fe40003fc5270 */
[----:B------:R-:W-:-:S11]  /*0bc0*/  IADD3 R18, PT, PT, R18, 0x20, RZ ;  /* 0x0000002012127810 */ /* 0x000fd60007ffe0ff */
[----:B------:R-:W-:Y:S05]  /*0bd0*/  @P6 BRA `(.L_x_18) ;  /* 0xfffffff400686947 */ /* 0x000fea000383ffff */
.L_x_1:
[----:B------:R-:W-:Y:S05]  /*0be0*/  BSYNC.RECONVERGENT B6 ;  /* 0x0000000000067941 */ /* 0x000fea0003800200 */
.L_x_0:
[----:B------:R-:W-:-:S13]  /*0bf0*/  ISETP.NE.AND P0, PT, R23, RZ, PT ;  /* 0x000000ff1700720c */ /* 0x000fda0003f05270 */
[----:B------:R-:W-:Y:S05]  /*0c00*/  @!P0 EXIT ;  /* 0x000000000000894d */ /* 0x000fea0003800000 */
[----:B------:R-:W-:Y:S01]  /*0c10*/  ISETP.GE.U32.AND P0, PT, R23, 0x8, PT ;  /* 0x000000081700780c */ /* 0x000fe20003f06070 */
[----:B------:R-:W-:Y:S01]  /*0c20*/  BSSY.RECONVERGENT B6, `(.L_x_19) ;  /* 0x0000054000067945 */ /* 0x000fe20003800200 */
[----:B------:R-:W-:-:S11]  /*0c30*/  LOP3.LUT R16, R24, 0x7, RZ, 0xc0, !PT ;  /* 0x0000000718107812 */ /* 0x000fd600078ec0ff */
[----:B------:R-:W-:Y:S05]  /*0c40*/  @!P0 BRA `(.L_x_20) ;  /* 0x0000000400448947 */ /* 0x000fea0003800000 */
[----:B------:R-:W-:Y:S01]  /*0c50*/  MOV R2, 0x0 ;  /* 0x0000000000027802 */ /* 0x000fe20000000f00 */
[----:B------:R0:W-:Y:S01]  /*0c60*/  STL [R1], R18 ;  /* 0x0000001201007387 */ /* 0x0001e20000100800 */
[----:B------:R-:W1:Y:S01]  /*0c70*/  LDCU.64 UR4, c[0x4][0x8] ;  /* 0x01000100ff0477ac */ /* 0x000e620008000a00 */
[----:B------:R-:W-:Y:S01]  /*0c80*/  MOV R6, R22 ;  /* 0x0000001600067202 */ /* 0x000fe20000000f00 */
[----:B------:R0:W2:Y:S01]  /*0c90*/  LDC.64 R8, c[0x4][R2] ;  /* 0x0100000002087b82 */ /* 0x0000a20000000a00 */
[----:B------:R-:W-:Y:S02]  /*0ca0*/  IMAD.MOV.U32 R7, RZ, RZ, R19 ;  /* 0x000000ffff077224 */ /* 0x000fe400078e0013 */
[----:B-1----:R-:W-:Y:S02]  /*0cb0*/  IMAD.U32 R4, RZ, RZ, UR4 ;  /* 0x00000004ff047e24 */ /* 0x002fe4000f8e00ff */
[----:B0-----:R-:W-:-:S07]  /*0cc0*/  IMAD.U32 R5, RZ, RZ, UR5 ;  /* 0x00000005ff057e24 */ /* 0x001fce000f8e00ff */
[----:B------:R-:W-:-:S07]  /*0cd0*/  LEPC R20, `(.L_x_21) ;  /* 0x000000001014794e */ /* 0x000fce0000000000 */
[----:B--2---:R-:W-:Y:S05]  /*0ce0*/  CALL.ABS.NOINC R8 ;  /* 0x0000000008007343 */ /* 0x004fea0003c00000 */
.L_x_21:
        /* <DEDUP_REMOVED lines=10> */
.L_x_22:
        /* <DEDUP_REMOVED lines=10> */
.L_x_23:
        /* <DEDUP_REMOVED lines=10> */
.L_x_24:
        /* <DEDUP_REMOVED lines=10> */
.L_x_25:
        /* <DEDUP_REMOVED lines=10> */
.L_x_26:
        /* <DEDUP_REMOVED lines=10> */
.L_x_27:
[----:B------:R-:W-:Y:S01]  /*10b0*/  VIADD R0, R18, 0xe ;  /* 0x0000000e12007836 */ /* 0x000fe20000000000 */
[----:B------:R-:W0:Y:S01]  /*10c0*/  LDC.64 R2, c[0x4][R2] ;  /* 0x0100000002027b82 */ /* 0x000e220000000a00 */
[----:B------:R-:W1:Y:S01]  /*10d0*/  LDCU.64 UR4, c[0x4][0x8] ;  /* 0x01000100ff0477ac */ /* 0x000e620008000a00 */
[----:B------:R-:W-:Y:S01]  /*10e0*/  IMAD.MOV.U32 R6, RZ, RZ, R22 ;  /* 0x000000ffff067224 */ /* 0x000fe200078e0016 */
[----:B------:R-:W-:Y:S01]  /*10f0*/  MOV R7, R19 ;  /* 0x0000001300077202 */ /* 0x000fe20000000f00 */
[----:B------:R2:W-:Y:S01]  /*1100*/  STL [R1], R0 ;  /* 0x0000000001007387 */ /* 0x0005e20000100800 */
[----:B-1----:R-:W-:Y:S01]  /*1110*/  MOV R4, UR4 ;  /* 0x0000000400047c02 */ /* 0x002fe20008000f00 */
[----:B--2---:R-:W-:-:S07]  /*1120*/  IMAD.U32 R5, RZ, RZ, UR5 ;  /* 0x00000005ff057e24 */ /* 0x004fce000f8e00ff */
[----:B------:R-:W-:-:S07]  /*1130*/  LEPC R20, `(.L_x_28) ;  /* 0x000000001014794e */ /* 0x000fce0000000000 */
[----:B0-----:R-:W-:Y:S05]  /*1140*/  CALL.ABS.NOINC R2 ;  /* 0x0000000002007343 */ /* 0x001fea0003c00000 */
.L_x_28:
[----:B------:R-:W-:-:S07]  /*1150*/  VIADD R18, R18, 0x10 ;  /* 0x0000001012127836 */ /* 0x000fce0000000000 */
.L_x_20:
[----:B------:R-:W-:Y:S05]  /*1160*/  BSYNC.RECONVERGENT B6 ;  /* 0x0000000000067941 */ /* 0x000fea0003800200 */
.L_x_19:
        /* <DEDUP_REMOVED lines=9> */
[----:B------:R-:W-:Y:S01]  /*1200*/  IMAD.MOV.U32 R6, RZ, RZ, R22 ;  /* 0x000000ffff067224 */ /* 0x000fe200078e0016 */
[----:B------:R0:W2:Y:S01]  /*1210*/  LDC.64 R8, c[0x4][R2] ;  /* 0x0100000002087b82 */ /* 0x0000a20000000a00 */
[----:B------:R-:W-:Y:S02]  /*1220*/  IMAD.MOV.U32 R7, RZ, RZ, R19 ;  /* 0x000000ffff077224 */ /* 0x000fe400078e0013 */
[----:B-1----:R-:W-:Y:S01]  /*1230*/  IMAD.U32 R4, RZ, RZ, UR4 ;  /* 0x00000004ff047e24 */ /* 0x002fe2000f8e00ff */
[----:B0-----:R-:W-:-:S07]  /*1240*/  MOV R5, UR5 ;  /* 0x0000000500057c02 */ /* 0x001fce0008000f00 */
[----:B------:R-:W-:-:S07]  /*1250*/  LEPC R20, `(.L_x_31) ;  /* 0x000000001014794e */ /* 0x000fce0000000000 */
[----:B--2---:R-:W-:Y:S05]  /*1260*/  CALL.ABS.NOINC R8 ;  /* 0x0000000008007343 */ /* 0x004fea0003c00000 */
.L_x_31:
        /* <DEDUP_REMOVED lines=10> */
.L_x_32:
        /* <DEDUP_REMOVED lines=10> */
.L_x_33:
[----:B------:R-:W-:Y:S01]  /*13b0*/  VIADD R0, R18, 0x6 ;  /* 0x0000000612007836 */ /* 0x000fe20000000000 */
[----:B------:R-:W0:Y:S01]  /*13c0*/  LDC.64 R2, c[0x4][R2] ;  /* 0x0100000002027b82 */ /* 0x000e220000000a00 */
[----:B------:R-:W1:Y:S01]  /*13d0*/  LDCU.64 UR4, c[0x4][0x8] ;  /* 0x01000100ff0477ac */ /* 0x000e620008000a00 */
[----:B------:R-:W-:Y:S02]  /*13e0*/  IMAD.MOV.U32 R6, RZ, RZ, R22 ;  /* 0x000000ffff067224 */ /* 0x000fe400078e0016 */
[----:B------:R2:W-:Y:S01]  /*13f0*/  STL [R1], R0 ;  /* 0x0000000001007387 */ /* 0x0005e20000100800 */
[----:B------:R-:W-:Y:S02]  /*1400*/  IMAD.MOV.U32 R7, RZ, RZ, R19 ;  /* 0x000000ffff077224 */ /* 0x000fe400078e0013 */
[----:B-1----:R-:W-:Y:S01]  /*1410*/  IMAD.U32 R4, RZ, RZ, UR4 ;  /* 0x00000004ff047e24 */ /* 0x002fe2000f8e00ff */
[----:B--2---:R-:W-:-:S07]  /*1420*/  MOV R5, UR5 ;  /* 0x0000000500057c02 */ /* 0x004fce0008000f00 */
[----:B------:R-:W-:-:S07]  /*1430*/  LEPC R20, `(.L_x_34) ;  /* 0x000000001014794e */ /* 0x000fce0000000000 */
[----:B0-----:R-:W-:Y:S05]  /*1440*/  CALL.ABS.NOINC R2 ;  /* 0x0000000002007343 */ /* 0x001fea0003c00000 */
.L_x_34:
[----:B------:R-:W-:-:S07]  /*1450*/  IADD3 R18, PT, PT, R18, 0x8, RZ ;  /* 0x0000000812127810 */ /* 0x000fce0007ffe0ff */
.L_x_30:
[----:B------:R-:W-:Y:S05]  /*1460*/  BSYNC.RECONVERGENT B6 ;  /* 0x0000000000067941 */ /* 0x000fea0003800200 */
.L_x_29:
[----:B------:R-:W-:-:S13]  /*1470*/  ISETP.NE.AND P0, PT, R24, RZ, PT ;  /* 0x000000ff1800720c */ /* 0x000fda0003f05270 */
[----:B------:R-:W-:Y:S05]  /*1480*/  @!P0 EXIT ;  /* 0x000000000000894d */ /* 0x000fea0003800000 */
[----:B------:R-:W-:-:S07]  /*1490*/  IMAD.MOV R2, RZ, RZ, -R24 ;  /* 0x000000ffff027224 */ /* 0x000fce00078e0a18 */
.L_x_36:
[----:B------:R-:W-:Y:S01]  /*14a0*/  MOV R0, 0x0 ;  /* 0x0000000000007802 */ /* 0x000fe20000000f00 */
[----:B------:R0:W-:Y:S01]  /*14b0*/  STL [R1], R18 ;  /* 0x0000001201007387 */ /* 0x0001e20000100800 */
[----:B------:R-:W1:Y:S01]  /*14c0*/  LDCU.64 UR4, c[0x4][0x8] ;  /* 0x01000100ff0477ac */ /* 0x000e620008000a00 */
[----:B------:R-:W-:Y:S01]  /*14d0*/  VIADD R2, R2, 0x1 ;  /* 0x0000000102027836 */ /* 0x000fe20000000000 */
[----:B------:R0:W2:Y:S01]  /*14e0*/  LDC.64 R8, c[0x4][R0] ;  /* 0x0100000000087b82 */ /* 0x0000a20000000a00 */
[----:B------:R-:W-:Y:S01]  /*14f0*/  IMAD.MOV.U32 R6, RZ, RZ, R22 ;  /* 0x000000ffff067224 */ /* 0x000fe200078e0016 */
[----:B------:R-:W-:Y:S02]  /*1500*/  MOV R7, R19 ;  /* 0x0000001300077202 */ /* 0x000fe40000000f00 */
[----:B------:R-:W-:-:S04]  /*1510*/  ISETP.NE.AND P0, PT, R2, RZ, PT ;  /* 0x000000ff0200720c */ /* 0x000fc80003f05270 */
[----:B------:R-:W-:Y:S02]  /*1520*/  P2R R16, PR, RZ, 0x1 ;  /* 0x00000001ff107803 */ /* 0x000fe40000000000 */
[----:B-1----:R-:W-:Y:S01]  /*1530*/  MOV R4, UR4 ;  /* 0x0000000400047c02 */ /* 0x002fe20008000f00 */
[----:B0-----:R-:W-:-:S07]  /*1540*/  IMAD.U32 R5, RZ, RZ, UR5 ;  /* 0x00000005ff057e24 */ /* 0x001fce000f8e00ff */
[----:B------:R-:W-:-:S07]  /*1550*/  LEPC R20, `(.L_x_35) ;  /* 0x000000001014794e */ /* 0x000fce0000000000 */
[----:B--2---:R-:W-:Y:S05]  /*1560*/  CALL.ABS.NOINC R8 ;  /* 0x0000000008007343 */ /* 0x004fea0003c00000 */
.L_x_35:
[----:B------:R-:W-:Y:S01]  /*1570*/  ISETP.NE.AND P6, PT, R16, RZ, PT ;  /* 0x000000ff1000720c */ /* 0x000fe20003fc5270 */
[----:B------:R-:W-:-:S12]  /*1580*/  VIADD R18, R18, 0x2 ;  /* 0x0000000212127836 */ /* 0x000fd80000000000 */
[----:B------:R-:W-:Y:S05]  /*1590*/  @P6 BRA `(.L_x_36) ;  /* 0xfffffffc00c06947 */ /* 0x000fea000383ffff */
[----:B------:R-:W-:Y:S05]  /*15a0*/  EXIT ;  /* 0x000000000000794d */ /* 0x000fea0003800000 */
.L_x_37:
[----:B------:R-:W-:-:S00]  /*15b0*/  BRA `(.L_x_37) ;  /* 0xfffffffc00fc7947 */ /* 0x000fc0000383ffff */
[----:B------:R-:W-:-:S00]  /*15c0*/  NOP ;  /* 0x0000000000007918 */ /* 0x000fc00000000000 */
        /* <DEDUP_REMOVED lines=11> */
.L_x_38:


//--------------------- .nv.global.init           --------------------------
	.section	.nv.global.init,"aw",@progbits
.nv.global.init:
	.type		$str,@object
	.size		$str,(.L_0 - $str)
$str:
        /*0000*/ 	.byte	0x47, 0x50, 0x55, 0x20, 0x50, 0x72, 0x69, 0x6e, 0x74, 0x73, 0x20, 0x49, 0x64, 0x78, 0x3a, 0x20
        /*0010*/ 	.byte	0x25, 0x64, 0x0a, 0x00
.L_0:


//--------------------- .nv.shared.reserved.0     --------------------------
	.section	.nv.shared.reserved.0,"aw",@nobits
	.weak		__nv_reservedSMEM_offset_0_alias
	.size		__nv_reservedSMEM_offset_0_alias, 0, 64
	.other		__nv_reservedSMEM_offset_0_alias,@"STO_CUDA_RESERVED_SHARED STV_DEFAULT"
__nv_reservedSMEM_offset_0_alias:
	.zero		0
	.zero		64


//--------------------- .nv.constant0._Z10gpuPrinteri --------------------------
	.section	.nv.constant0._Z10gpuPrinteri,"a",@progbits
	.sectionflags	@""
	.align	4
.nv.constant0._Z10gpuPrinteri:
	.zero		900


//--------------------- SYMBOLS --------------------------

	.type		.nv.reservedSmem.offset0,@object
	.size		.nv.reservedSmem.offset0,0x4
	.type		vprintf,@function
